//
// Generated by NVIDIA NVVM Compiler
//
// Compiler Build ID: CL-36424714
// Cuda compilation tools, release 13.0, V13.0.88
// Based on NVVM 20.0.0
//

.version 9.0
.target sm_100
.address_size 64

	// .globl	_Z12helloFromGPUv
.extern .func  (.param .b32 func_retval0) vprintf
(
	.param .b64 vprintf_param_0,
	.param .b64 vprintf_param_1
)
;
.global .align 1 .b8 $str[32] = {72, 101, 108, 108, 111, 32, 87, 111, 114, 108, 100, 32, 102, 114, 111, 109, 32, 71, 80, 85, 32, 116, 104, 114, 101, 97, 100, 32, 37, 100, 10};

.visible .entry _Z12helloFromGPUv()
{
	.local .align 8 .b8 	__local_depot0[8];
	.reg .b64 	%SP;
	.reg .b64 	%SPL;
	.reg .b32 	%r<4>;
	.reg .b64 	%rd<5>;

	mov.u64 	%SPL, __local_depot0;
	cvta.local.u64 	%SP, %SPL;
	add.u64 	%rd1, %SP, 0;
	add.u64 	%rd2, %SPL, 0;
	mov.u32 	%r1, %tid.x;
	st.local.u32 	[%rd2], %r1;
	mov.u64 	%rd3, $str;
	cvta.global.u64 	%rd4, %rd3;
	{ // callseq 0, 0
	.param .b64 param0;
	st.param.b64 	[param0], %rd4;
	.param .b64 param1;
	st.param.b64 	[param1], %rd1;
	.param .b32 retval0;
	call.uni (retval0), 
	vprintf, 
	(
	param0, 
	param1
	);
	ld.param.b32 	%r2, [retval0];
	} // callseq 0
	ret;

}


// ===== COMPILED SASS (sm_100) =====

	.target	sm_100

	.elftype	@"ET_EXEC"


//--------------------- .note.nv.tkinfo           --------------------------
	.section	.note.nv.tkinfo,"",@"SHT_NOTE"
	.sectionflags	@"SHF_NOTE_NV_TKINFO"
	.tkinfo
        /*0018*/ 	.word	0x00000002
        /*0030*/ 	.string	""
        /*0030*/ 	.string	"ptxas"
        /*0030*/ 	.string	"Cuda compilation tools, release 13.0, V13.0.88"
        /*0030*/ 	.string	"Build cuda_13.0.r13.0/compiler.36424714_0"
        /*0030*/ 	.string	"-arch sm_100 -m 64 "



//--------------------- .note.nv.cuinfo           --------------------------
	.section	.note.nv.cuinfo,"",@"SHT_NOTE"
	.sectionflags	@"SHF_NOTE_NV_CUINFO"
        /*0018*/ 	.short	0x0002
        /*001a*/ 	.short	0x0064
        /*001c*/ 	.short	0x0082
	.zero		2


//--------------------- .nv.info                  --------------------------
	.section	.nv.info,"",@"SHT_CUDA_INFO"
	.align	4


	//----- nvinfo : EIATTR_REGCOUNT
	.align		4
        /*0000*/ 	.byte	0x04, 0x2f
        /*0002*/ 	.short	(.L_2 - .L_1)
	.align		4
.L_1:
        /*0004*/ 	.word	index@(_Z12helloFromGPUv)
        /*0008*/ 	.word	0x00000018


	//----- nvinfo : EIATTR_FRAME_SIZE
	.align		4
.L_2:
        /*000c*/ 	.byte	0x04, 0x11
        /*000e*/ 	.short	(.L_4 - .L_3)
	.align		4
.L_3:
        /*0010*/ 	.word	index@(_Z12helloFromGPUv)
        /*0014*/ 	.word	0x00000008


	//----- nvinfo : EIATTR_MIN_STACK_SIZE
	.align		4
.L_4:
        /*0018*/ 	.byte	0x04, 0x12
        /*001a*/ 	.short	(.L_6 - .L_5)
	.align		4
.L_5:
        /*001c*/ 	.word	index@(_Z12helloFromGPUv)
        /*0020*/ 	.word	0x00000008
.L_6:


//--------------------- .nv.compat                --------------------------
	.section	.nv.compat,"",@"SHT_CUDA_COMPAT_INFO"
	.align	4
        /*0000*/ 	.byte	0x02, 0x09, 0x00, 0x00, 0x02, 0x02, 0x01, 0x00, 0x02, 0x05, 0x05, 0x00, 0x03, 0x07, 0x01, 0x01
        /*0010*/ 	.byte	0x02, 0x03, 0x00, 0x00, 0x02, 0x06, 0x01, 0x00, 0x04, 0x0b, 0x08, 0x00, 0x09, 0x00, 0x00, 0x00
        /*0020*/ 	.byte	0x00, 0x00, 0x00, 0x00


//--------------------- .nv.info._Z12helloFromGPUv --------------------------
	.section	.nv.info._Z12helloFromGPUv,"",@"SHT_CUDA_INFO"
	.sectionflags	@""
	.align	4


	//----- nvinfo : EIATTR_CUDA_API_VERSION
	.align		4
        /*0000*/ 	.byte	0x04, 0x37
        /*0002*/ 	.short	(.L_8 - .L_7)
.L_7:
        /*0004*/ 	.word	0x00000082


	//----- nvinfo : EIATTR_SPARSE_MMA_MASK
	.align		4
.L_8:
        /*0008*/ 	.byte	0x03, 0x50
        /*000a*/ 	.short	0x0000


	//----- nvinfo : EIATTR_MAXREG_COUNT
	.align		4
        /*000c*/ 	.byte	0x03, 0x1b
        /*000e*/ 	.short	0x00ff


	//----- nvinfo : EIATTR_EXTERNS
	.align		4
        /*0010*/ 	.byte	0x04, 0x0f
        /*0012*/ 	.short	(.L_10 - .L_9)


	//   ....[0]....
	.align		4
.L_9:
        /*0014*/ 	.word	index@(vprintf)


	//----- nvinfo : EIATTR_MERCURY_ISA_VERSION
	.align		4
.L_10:
        /*0018*/ 	.byte	0x03, 0x5f
        /*001a*/ 	.short	0x0101


	//----- nvinfo : EIATTR_VRC_CTA_INIT_COUNT
	.align		4
        /*001c*/ 	.byte	0x02, 0x4a
	.zero		1
	.zero		1


	//----- nvinfo : EIATTR_SYSCALL_OFFSETS
	.align		4
        /*0020*/ 	.byte	0x04, 0x46
        /*0022*/ 	.short	(.L_12 - .L_11)


	//   ....[0]....
.L_11:
        /*0024*/ 	.word	0x000000e0


	//----- nvinfo : EIATTR_EXIT_INSTR_OFFSETS
	.align		4
.L_12:
        /*0028*/ 	.byte	0x04, 0x1c
        /*002a*/ 	.short	(.L_14 - .L_13)


	//   ....[0]....
.L_13:
        /*002c*/ 	.word	0x000000f0


	//----- nvinfo : EIATTR_SW_WAR
	.align		4
.L_14:
        /*0030*/ 	.byte	0x04, 0x36
        /*0032*/ 	.short	(.L_16 - .L_15)
.L_15:
        /*0034*/ 	.word	0x00000008
.L_16:


//--------------------- .nv.callgraph             --------------------------
	.section	.nv.callgraph,"",@"SHT_CUDA_CALLGRAPH"
	.align	4
	.sectionentsize	8
	.align		4
        /*0000*/ 	.word	0x00000000
	.align		4
        /*0004*/ 	.word	0xffffffff
	.align		4
        /*0008*/ 	.word	index@(_Z12helloFromGPUv)
	.align		4
        /*000c*/ 	.word	index@(vprintf)
	.align		4
        /*0010*/ 	.word	0x00000000
	.align		4
        /*0014*/ 	.word	0xfffffffe
	.align		4
        /*0018*/ 	.word	0x00000000
	.align		4
        /*001c*/ 	.word	0xfffffffd
	.align		4
        /*0020*/ 	.word	0x00000000
	.align		4
        /*0024*/ 	.word	0xfffffffc


//--------------------- .nv.constant4             --------------------------
	.section	.nv.constant4,"a",@progbits
	.align	8
	.align		8
.nv.constant4:
        /*0000*/ 	.dword	vprintf
	.align		8
        /*0008*/ 	.dword	$str


//--------------------- .text._Z12helloFromGPUv   --------------------------
	.section	.text._Z12helloFromGPUv,"ax",@progbits
	.align	128
        .global         _Z12helloFromGPUv
        .type           _Z12helloFromGPUv,@function
        .size           _Z12helloFromGPUv,(.L_x_2 - _Z12helloFromGPUv)
        .other          _Z12helloFromGPUv,@"STO_CUDA_ENTRY STV_DEFAULT"
_Z12helloFromGPUv:
.text._Z12helloFromGPUv:
[----:B------:R-:W0:Y:S01]  /*0000*/  LDC R1, c[0x0][0x37c] ;  /* 0x0000df00ff017b82 */ /* 0x000e220000000800 */
[----:B------:R-:W1:Y:S01]  /*0010*/  S2R R8, SR_TID.X ;  /* 0x0000000000087919 */ /* 0x000e620000002100 */
[----:B0-----:R-:W-:Y:S01]  /*0020*/  VIADD R1, R1, 0xfffffff8 ;  /* 0xfffffff801017836 */ /* 0x001fe20000000000 */
[----:B------:R-:W-:Y:S01]  /*0030*/  MOV R0, 0x0 ;  /* 0x0000000000007802 */ /* 0x000fe20000000f00 */
[----:B------:R-:W0:Y:S04]  /*0040*/  LDCU UR4, c[0x0][0x2f8] ;  /* 0x00005f00ff0477ac */ /* 0x000e280008000800 */
[----:B------:R2:W3:Y:S01]  /*0050*/  LDC.64 R2, c[0x4][R0] ;  /* 0x0100000000027b82 */ /* 0x0004e20000000a00 */
[----:B------:R-:W4:Y:S01]  /*0060*/  LDCU.64 UR6, c[0x4][0x8] ;  /* 0x01000100ff0677ac */ /* 0x000f220008000a00 */
[----:B------:R-:W5:Y:S01]  /*0070*/  LDCU UR5, c[0x0][0x2fc] ;  /* 0x00005f80ff0577ac */ /* 0x000f620008000800 */
[----:B0-----:R-:W-:Y:S01]  /*0080*/  IADD3 R6, P0, PT, R1, UR4, RZ ;  /* 0x0000000401067c10 */ /* 0x001fe2000ff1e0ff */
[----:B----4-:R-:W-:Y:S01]  /*0090*/  IMAD.U32 R4, RZ, RZ, UR6 ;  /* 0x00000006ff047e24 */ /* 0x010fe2000f8e00ff */
[----:B------:R-:W-:-:S03]  /*00a0*/  MOV R5, UR7 ;  /* 0x0000000700057c02 */ /* 0x000fc60008000f00 */
[----:B-----5:R-:W-:Y:S01]  /*00b0*/  IMAD.X R7, RZ, RZ, UR5, P0 ;  /* 0x00000005ff077e24 */ /* 0x020fe200080e06ff */
[----:B-1----:R2:W-:Y:S07]  /*00c0*/  STL [R1], R8 ;  /* 0x0000000801007387 */ /* 0x0025ee0000100800 */
[----:B------:R-:W-:-:S07]  /*00d0*/  LEPC R20, `(.L_x_0) ;  /* 0x000000001014794e */ /* 0x000fce0000000000 */
[----:B--23--:R-:W-:Y:S05]  /*00e0*/  CALL.ABS.NOINC R2 ;  /* 0x0000000002007343 */ /* 0x00cfea0003c00000 */
.L_x_0:
[----:B------:R-:W-:Y:S05]  /*00f0*/  EXIT ;  /* 0x000000000000794d */ /* 0x000fea0003800000 */
.L_x_1:
[----:B------:R-:W-:-:S00]  /*0100*/  BRA `(.L_x_1) ;  /* 0xfffffffc00fc7947 */ /* 0x000fc0000383ffff */
[----:B------:R-:W-:-:S00]  /*0110*/  NOP ;  /* 0x0000000000007918 */ /* 0x000fc00000000000 */
        /* <DEDUP_REMOVED lines=14> */
.L_x_2:


//--------------------- .nv.global.init           --------------------------
	.section	.nv.global.init,"aw",@progbits
.nv.global.init:
	.type		$str,@object
	.size		$str,(.L_0 - $str)
$str:
        /*0000*/ 	.byte	0x48, 0x65, 0x6c, 0x6c, 0x6f, 0x20, 0x57, 0x6f, 0x72, 0x6c, 0x64, 0x20, 0x66, 0x72, 0x6f, 0x6d
        /*0010*/ 	.byte	0x20, 0x47, 0x50, 0x55, 0x20, 0x74, 0x68, 0x72, 0x65, 0x61, 0x64, 0x20, 0x25, 0x64, 0x0a, 0x00
.L_0:


//--------------------- .nv.shared.reserved.0     --------------------------
	.section	.nv.shared.reserved.0,"aw",@nobits
	.weak		__nv_reservedSMEM_offset_0_alias
	.size		__nv_reservedSMEM_offset_0_alias, 0, 64
	.other		__nv_reservedSMEM_offset_0_alias,@"STO_CUDA_RESERVED_SHARED STV_DEFAULT"
__nv_reservedSMEM_offset_0_alias:
	.zero		0
	.zero		64


//--------------------- .nv.constant0._Z12helloFromGPUv --------------------------
	.section	.nv.constant0._Z12helloFromGPUv,"a",@progbits
	.sectionflags	@""
	.align	4
.nv.constant0._Z12helloFromGPUv:
	.zero		896


//--------------------- SYMBOLS --------------------------

	.type		.nv.reservedSmem.offset0,@object
	.size		.nv.reservedSmem.offset0,0x4
	.type		vprintf,@function
